//
// Generated by NVIDIA NVVM Compiler
//
// Compiler Build ID: CL-36424714
// Cuda compilation tools, release 13.0, V13.0.88
// Based on NVVM 20.0.0
//

.version 9.0
.target sm_100
.address_size 64

	// .globl	_Z15iteration_innerPPPdS1_S1_idd

.visible .entry _Z15iteration_innerPPPdS1_S1_idd(
	.param .u64 .ptr .align 1 _Z15iteration_innerPPPdS1_S1_idd_param_0,
	.param .u64 .ptr .align 1 _Z15iteration_innerPPPdS1_S1_idd_param_1,
	.param .u64 .ptr .align 1 _Z15iteration_innerPPPdS1_S1_idd_param_2,
	.param .u32 _Z15iteration_innerPPPdS1_S1_idd_param_3,
	.param .f64 _Z15iteration_innerPPPdS1_S1_idd_param_4,
	.param .f64 _Z15iteration_innerPPPdS1_S1_idd_param_5
)
{
	.reg .pred 	%p<4>;
	.reg .b32 	%r<18>;
	.reg .b64 	%rd<49>;
	.reg .b64 	%fd<17>;

	ld.param.u64 	%rd1, [_Z15iteration_innerPPPdS1_S1_idd_param_0];
	ld.param.u64 	%rd2, [_Z15iteration_innerPPPdS1_S1_idd_param_1];
	ld.param.u64 	%rd3, [_Z15iteration_innerPPPdS1_S1_idd_param_2];
	ld.param.u32 	%r4, [_Z15iteration_innerPPPdS1_S1_idd_param_3];
	ld.param.f64 	%fd1, [_Z15iteration_innerPPPdS1_S1_idd_param_4];
	ld.param.f64 	%fd2, [_Z15iteration_innerPPPdS1_S1_idd_param_5];
	mov.u32 	%r6, %tid.x;
	mov.u32 	%r7, %ctaid.x;
	mov.u32 	%r8, %ntid.x;
	mad.lo.s32 	%r1, %r7, %r8, %r6;
	add.s32 	%r9, %r1, 1;
	mov.u32 	%r10, %tid.y;
	mov.u32 	%r11, %ctaid.y;
	mov.u32 	%r12, %ntid.y;
	mad.lo.s32 	%r13, %r11, %r12, %r10;
	mov.u32 	%r14, %tid.z;
	mov.u32 	%r15, %ctaid.z;
	mov.u32 	%r16, %ntid.z;
	mad.lo.s32 	%r3, %r15, %r16, %r14;
	max.s32 	%r17, %r3, %r13;
	setp.ge.s32 	%p1, %r17, %r4;
	setp.gt.s32 	%p2, %r9, %r4;
	or.pred  	%p3, %p2, %p1;
	@%p3 bra 	$L__BB0_2;
	cvta.to.global.u64 	%rd4, %rd2;
	cvta.to.global.u64 	%rd5, %rd3;
	cvta.to.global.u64 	%rd6, %rd1;
	mul.wide.u32 	%rd7, %r3, 8;
	add.s64 	%rd8, %rd4, %rd7;
	ld.global.u64 	%rd9, [%rd8];
	cvta.to.global.u64 	%rd10, %rd9;
	mul.wide.u32 	%rd11, %r13, 8;
	add.s64 	%rd12, %rd10, %rd11;
	ld.global.u64 	%rd13, [%rd12+8];
	cvta.to.global.u64 	%rd14, %rd13;
	mul.wide.s32 	%rd15, %r1, 8;
	add.s64 	%rd16, %rd14, %rd15;
	ld.global.f64 	%fd3, [%rd16+8];
	ld.global.u64 	%rd17, [%rd8+16];
	cvta.to.global.u64 	%rd18, %rd17;
	add.s64 	%rd19, %rd18, %rd11;
	ld.global.u64 	%rd20, [%rd19+8];
	cvta.to.global.u64 	%rd21, %rd20;
	add.s64 	%rd22, %rd21, %rd15;
	ld.global.f64 	%fd4, [%rd22+8];
	add.f64 	%fd5, %fd3, %fd4;
	ld.global.u64 	%rd23, [%rd8+8];
	cvta.to.global.u64 	%rd24, %rd23;
	add.s64 	%rd25, %rd24, %rd11;
	ld.global.u64 	%rd26, [%rd25];
	cvta.to.global.u64 	%rd27, %rd26;
	add.s64 	%rd28, %rd27, %rd15;
	ld.global.f64 	%fd6, [%rd28+8];
	add.f64 	%fd7, %fd5, %fd6;
	ld.global.u64 	%rd29, [%rd25+16];
	cvta.to.global.u64 	%rd30, %rd29;
	add.s64 	%rd31, %rd30, %rd15;
	ld.global.f64 	%fd8, [%rd31+8];
	add.f64 	%fd9, %fd7, %fd8;
	ld.global.u64 	%rd32, [%rd25+8];
	cvta.to.global.u64 	%rd33, %rd32;
	add.s64 	%rd34, %rd33, %rd15;
	ld.global.f64 	%fd10, [%rd34+16];
	add.f64 	%fd11, %fd9, %fd10;
	ld.global.f64 	%fd12, [%rd34];
	add.f64 	%fd13, %fd11, %fd12;
	add.s64 	%rd35, %rd5, %rd7;
	ld.global.u64 	%rd36, [%rd35+8];
	cvta.to.global.u64 	%rd37, %rd36;
	add.s64 	%rd38, %rd37, %rd11;
	ld.global.u64 	%rd39, [%rd38+8];
	cvta.to.global.u64 	%rd40, %rd39;
	add.s64 	%rd41, %rd40, %rd15;
	ld.global.f64 	%fd14, [%rd41+8];
	fma.rn.f64 	%fd15, %fd1, %fd14, %fd13;
	mul.f64 	%fd16, %fd2, %fd15;
	add.s64 	%rd42, %rd6, %rd7;
	ld.global.u64 	%rd43, [%rd42+8];
	cvta.to.global.u64 	%rd44, %rd43;
	add.s64 	%rd45, %rd44, %rd11;
	ld.global.u64 	%rd46, [%rd45+8];
	cvta.to.global.u64 	%rd47, %rd46;
	add.s64 	%rd48, %rd47, %rd15;
	st.global.f64 	[%rd48+8], %fd16;
$L__BB0_2:
	ret;

}


// ===== COMPILED SASS (sm_100) =====

	.target	sm_100

	.elftype	@"ET_EXEC"


//--------------------- .note.nv.tkinfo           --------------------------
	.section	.note.nv.tkinfo,"",@"SHT_NOTE"
	.sectionflags	@"SHF_NOTE_NV_TKINFO"
	.tkinfo
        /*0018*/ 	.word	0x00000002
        /*0030*/ 	.string	""
        /*0030*/ 	.string	"ptxas"
        /*0030*/ 	.string	"Cuda compilation tools, release 13.0, V13.0.88"
        /*0030*/ 	.string	"Build cuda_13.0.r13.0/compiler.36424714_0"
        /*0030*/ 	.string	"-arch sm_100 -m 64 "



//--------------------- .note.nv.cuinfo           --------------------------
	.section	.note.nv.cuinfo,"",@"SHT_NOTE"
	.sectionflags	@"SHF_NOTE_NV_CUINFO"
        /*0018*/ 	.short	0x0002
        /*001a*/ 	.short	0x0064
        /*001c*/ 	.short	0x0082
	.zero		2


//--------------------- .nv.info                  --------------------------
	.section	.nv.info,"",@"SHT_CUDA_INFO"
	.align	4


	//----- nvinfo : EIATTR_REGCOUNT
	.align		4
        /*0000*/ 	.byte	0x04, 0x2f
        /*0002*/ 	.short	(.L_1 - .L_0)
	.align		4
.L_0:
        /*0004*/ 	.word	index@(_Z15iteration_innerPPPdS1_S1_idd)
        /*0008*/ 	.word	0x00000018


	//----- nvinfo : EIATTR_FRAME_SIZE
	.align		4
.L_1:
        /*000c*/ 	.byte	0x04, 0x11
        /*000e*/ 	.short	(.L_3 - .L_2)
	.align		4
.L_2:
        /*0010*/ 	.word	index@(_Z15iteration_innerPPPdS1_S1_idd)
        /*0014*/ 	.word	0x00000000


	//----- nvinfo : EIATTR_MIN_STACK_SIZE
	.align		4
.L_3:
        /*0018*/ 	.byte	0x04, 0x12
        /*001a*/ 	.short	(.L_5 - .L_4)
	.align		4
.L_4:
        /*001c*/ 	.word	index@(_Z15iteration_innerPPPdS1_S1_idd)
        /*0020*/ 	.word	0x00000000
.L_5:


//--------------------- .nv.compat                --------------------------
	.section	.nv.compat,"",@"SHT_CUDA_COMPAT_INFO"
	.align	4
        /*0000*/ 	.byte	0x02, 0x09, 0x00, 0x00, 0x02, 0x02, 0x01, 0x00, 0x02, 0x05, 0x05, 0x00, 0x03, 0x07, 0x01, 0x01
        /*0010*/ 	.byte	0x02, 0x03, 0x00, 0x00, 0x02, 0x06, 0x01, 0x00, 0x04, 0x0b, 0x08, 0x00, 0x01, 0x00, 0x00, 0x00
        /*0020*/ 	.byte	0x00, 0x00, 0x00, 0x00


//--------------------- .nv.info._Z15iteration_innerPPPdS1_S1_idd --------------------------
	.section	.nv.info._Z15iteration_innerPPPdS1_S1_idd,"",@"SHT_CUDA_INFO"
	.sectionflags	@""
	.align	4


	//----- nvinfo : EIATTR_CUDA_API_VERSION
	.align		4
        /*0000*/ 	.byte	0x04, 0x37
        /*0002*/ 	.short	(.L_7 - .L_6)
.L_6:
        /*0004*/ 	.word	0x00000082


	//----- nvinfo : EIATTR_KPARAM_INFO
	.align		4
.L_7:
        /*0008*/ 	.byte	0x04, 0x17
        /*000a*/ 	.short	(.L_9 - .L_8)
.L_8:
        /*000c*/ 	.word	0x00000000
        /*0010*/ 	.short	0x0005
        /*0012*/ 	.short	0x0028
        /*0014*/ 	.byte	0x00, 0xf0, 0x21, 0x00


	//----- nvinfo : EIATTR_KPARAM_INFO
	.align		4
.L_9:
        /*0018*/ 	.byte	0x04, 0x17
        /*001a*/ 	.short	(.L_11 - .L_10)
.L_10:
        /*001c*/ 	.word	0x00000000
        /*0020*/ 	.short	0x0004
        /*0022*/ 	.short	0x0020
        /*0024*/ 	.byte	0x00, 0xf0, 0x21, 0x00


	//----- nvinfo : EIATTR_KPARAM_INFO
	.align		4
.L_11:
        /*0028*/ 	.byte	0x04, 0x17
        /*002a*/ 	.short	(.L_13 - .L_12)
.L_12:
        /*002c*/ 	.word	0x00000000
        /*0030*/ 	.short	0x0003
        /*0032*/ 	.short	0x0018
        /*0034*/ 	.byte	0x00, 0xf0, 0x11, 0x00


	//----- nvinfo : EIATTR_KPARAM_INFO
	.align		4
.L_13:
        /*0038*/ 	.byte	0x04, 0x17
        /*003a*/ 	.short	(.L_15 - .L_14)
.L_14:
        /*003c*/ 	.word	0x00000000
        /*0040*/ 	.short	0x0002
        /*0042*/ 	.short	0x0010
        /*0044*/ 	.byte	0x00, 0xf5, 0x21, 0x00


	//----- nvinfo : EIATTR_KPARAM_INFO
	.align		4
.L_15:
        /*0048*/ 	.byte	0x04, 0x17
        /*004a*/ 	.short	(.L_17 - .L_16)
.L_16:
        /*004c*/ 	.word	0x00000000
        /*0050*/ 	.short	0x0001
        /*0052*/ 	.short	0x0008
        /*0054*/ 	.byte	0x00, 0xf5, 0x21, 0x00


	//----- nvinfo : EIATTR_KPARAM_INFO
	.align		4
.L_17:
        /*0058*/ 	.byte	0x04, 0x17
        /*005a*/ 	.short	(.L_19 - .L_18)
.L_18:
        /*005c*/ 	.word	0x00000000
        /*0060*/ 	.short	0x0000
        /*0062*/ 	.short	0x0000
        /*0064*/ 	.byte	0x00, 0xf5, 0x21, 0x00


	//----- nvinfo : EIATTR_SPARSE_MMA_MASK
	.align		4
.L_19:
        /*0068*/ 	.byte	0x03, 0x50
        /*006a*/ 	.short	0x0000


	//----- nvinfo : EIATTR_MAXREG_COUNT
	.align		4
        /*006c*/ 	.byte	0x03, 0x1b
        /*006e*/ 	.short	0x00ff


	//----- nvinfo : EIATTR_MERCURY_ISA_VERSION
	.align		4
        /*0070*/ 	.byte	0x03, 0x5f
        /*0072*/ 	.short	0x0101


	//----- nvinfo : EIATTR_VRC_CTA_INIT_COUNT
	.align		4
        /*0074*/ 	.byte	0x02, 0x4a
	.zero		1
	.zero		1


	//----- nvinfo : EIATTR_EXIT_INSTR_OFFSETS
	.align		4
        /*0078*/ 	.byte	0x04, 0x1c
        /*007a*/ 	.short	(.L_21 - .L_20)


	//   ....[0]....
.L_20:
        /*007c*/ 	.word	0x00000120


	//   ....[1]....
        /*0080*/ 	.word	0x00000420


	//----- nvinfo : EIATTR_CBANK_PARAM_SIZE
	.align		4
.L_21:
        /*0084*/ 	.byte	0x03, 0x19
        /*0086*/ 	.short	0x0030


	//----- nvinfo : EIATTR_PARAM_CBANK
	.align		4
        /*0088*/ 	.byte	0x04, 0x0a
        /*008a*/ 	.short	(.L_23 - .L_22)
	.align		4
.L_22:
        /*008c*/ 	.word	index@(.nv.constant0._Z15iteration_innerPPPdS1_S1_idd)
        /*0090*/ 	.short	0x0380
        /*0092*/ 	.short	0x0030


	//----- nvinfo : EIATTR_SW_WAR
	.align		4
.L_23:
        /*0094*/ 	.byte	0x04, 0x36
        /*0096*/ 	.short	(.L_25 - .L_24)
.L_24:
        /*0098*/ 	.word	0x00000008
.L_25:


//--------------------- .nv.callgraph             --------------------------
	.section	.nv.callgraph,"",@"SHT_CUDA_CALLGRAPH"
	.align	4
	.sectionentsize	8
	.align		4
        /*0000*/ 	.word	0x00000000
	.align		4
        /*0004*/ 	.word	0xffffffff
	.align		4
        /*0008*/ 	.word	0x00000000
	.align		4
        /*000c*/ 	.word	0xfffffffe
	.align		4
        /*0010*/ 	.word	0x00000000
	.align		4
        /*0014*/ 	.word	0xfffffffd
	.align		4
        /*0018*/ 	.word	0x00000000
	.align		4
        /*001c*/ 	.word	0xfffffffc


//--------------------- .text._Z15iteration_innerPPPdS1_S1_idd --------------------------
	.section	.text._Z15iteration_innerPPPdS1_S1_idd,"ax",@progbits
	.align	128
        .global         _Z15iteration_innerPPPdS1_S1_idd
        .type           _Z15iteration_innerPPPdS1_S1_idd,@function
        .size           _Z15iteration_innerPPPdS1_S1_idd,(.L_x_1 - _Z15iteration_innerPPPdS1_S1_idd)
        .other          _Z15iteration_innerPPPdS1_S1_idd,@"STO_CUDA_ENTRY STV_DEFAULT"
_Z15iteration_innerPPPdS1_S1_idd:
.text._Z15iteration_innerPPPdS1_S1_idd:
[----:B------:R-:W-:Y:S01]  /*0000*/  LDC R1, c[0x0][0x37c] ;  /* 0x0000df00ff017b82 */ /* 0x000fe20000000800 */
[----:B------:R-:W0:Y:S07]  /*0010*/  S2R R2, SR_TID.Y ;  /* 0x0000000000027919 */ /* 0x000e2e0000002200 */
[----:B------:R-:W1:Y:S01]  /*0020*/  LDC R5, c[0x0][0x360] ;  /* 0x0000d800ff057b82 */ /* 0x000e620000000800 */
[----:B------:R-:W2:Y:S01]  /*0030*/  LDCU UR7, c[0x0][0x398] ;  /* 0x00007300ff0777ac */ /* 0x000ea20008000800 */
[----:B------:R-:W3:Y:S01]  /*0040*/  S2R R4, SR_TID.Z ;  /* 0x0000000000047919 */ /* 0x000ee20000002300 */
[----:B------:R-:W1:Y:S05]  /*0050*/  S2R R0, SR_TID.X ;  /* 0x0000000000007919 */ /* 0x000e6a0000002100 */
[----:B------:R-:W0:Y:S08]  /*0060*/  S2UR UR5, SR_CTAID.Y ;  /* 0x00000000000579c3 */ /* 0x000e300000002600 */
[----:B------:R-:W0:Y:S08]  /*0070*/  LDC R3, c[0x0][0x364] ;  /* 0x0000d900ff037b82 */ /* 0x000e300000000800 */
[----:B------:R-:W3:Y:S08]  /*0080*/  S2UR UR6, SR_CTAID.Z ;  /* 0x00000000000679c3 */ /* 0x000ef00000002700 */
[----:B------:R-:W3:Y:S08]  /*0090*/  LDC R7, c[0x0][0x368] ;  /* 0x0000da00ff077b82 */ /* 0x000ef00000000800 */
[----:B------:R-:W1:Y:S01]  /*00a0*/  S2UR UR4, SR_CTAID.X ;  /* 0x00000000000479c3 */ /* 0x000e620000002500 */
[----:B0-----:R-:W-:-:S02]  /*00b0*/  IMAD R2, R3, UR5, R2 ;  /* 0x0000000503027c24 */ /* 0x001fc4000f8e0202 */
[----:B---3--:R-:W-:Y:S02]  /*00c0*/  IMAD R3, R7, UR6, R4 ;  /* 0x0000000607037c24 */ /* 0x008fe4000f8e0204 */
[----:B-1----:R-:W-:-:S03]  /*00d0*/  IMAD R0, R5, UR4, R0 ;  /* 0x0000000405007c24 */ /* 0x002fc6000f8e0200 */
[----:B------:R-:W-:Y:S02]  /*00e0*/  VIMNMX R5, PT, PT, R2, R3, !PT ;  /* 0x0000000302057248 */ /* 0x000fe40007fe0100 */
[----:B------:R-:W-:Y:S02]  /*00f0*/  IADD3 R4, PT, PT, R0, 0x1, RZ ;  /* 0x0000000100047810 */ /* 0x000fe40007ffe0ff */
[----:B--2---:R-:W-:-:S04]  /*0100*/  ISETP.GE.AND P0, PT, R5, UR7, PT ;  /* 0x0000000705007c0c */ /* 0x004fc8000bf06270 */
[----:B------:R-:W-:-:S13]  /*0110*/  ISETP.GT.OR P0, PT, R4, UR7, P0 ;  /* 0x0000000704007c0c */ /* 0x000fda0008704670 */
[----:B------:R-:W-:Y:S05]  /*0120*/  @P0 EXIT ;  /* 0x000000000000094d */ /* 0x000fea0003800000 */
[----:B------:R-:W0:Y:S01]  /*0130*/  LDC.64 R6, c[0x0][0x388] ;  /* 0x0000e200ff067b82 */ /* 0x000e220000000a00 */
[----:B------:R-:W1:Y:S01]  /*0140*/  LDCU.64 UR4, c[0x0][0x358] ;  /* 0x00006b00ff0477ac */ /* 0x000e620008000a00 */
[----:B------:R-:W2:Y:S06]  /*0150*/  LDCU.128 UR8, c[0x0][0x3a0] ;  /* 0x00007400ff0877ac */ /* 0x000eac0008000c00 */
[----:B------:R-:W3:Y:S01]  /*0160*/  LDC.64 R4, c[0x0][0x390] ;  /* 0x0000e400ff047b82 */ /* 0x000ee20000000a00 */
[----:B0-----:R-:W-:-:S05]  /*0170*/  IMAD.WIDE.U32 R6, R3, 0x8, R6 ;  /* 0x0000000803067825 */ /* 0x001fca00078e0006 */
[----:B-1----:R-:W4:Y:S04]  /*0180*/  LDG.E.64 R8, desc[UR4][R6.64] ;  /* 0x0000000406087981 */ /* 0x002f28000c1e1b00 */
[----:B------:R-:W5:Y:S04]  /*0190*/  LDG.E.64 R12, desc[UR4][R6.64+0x10] ;  /* 0x00001004060c7981 */ /* 0x000f68000c1e1b00 */
[----:B------:R0:W2:Y:S01]  /*01a0*/  LDG.E.64 R14, desc[UR4][R6.64+0x8] ;  /* 0x00000804060e7981 */ /* 0x0000a2000c1e1b00 */
[----:B---3--:R-:W-:-:S06]  /*01b0*/  IMAD.WIDE.U32 R4, R3, 0x8, R4 ;  /* 0x0000000803047825 */ /* 0x008fcc00078e0004 */
[----:B------:R-:W3:Y:S01]  /*01c0*/  LDG.E.64 R4, desc[UR4][R4.64+0x8] ;  /* 0x0000080404047981 */ /* 0x000ee2000c1e1b00 */
[----:B0-----:R-:W0:Y:S02]  /*01d0*/  LDC.64 R6, c[0x0][0x380] ;  /* 0x0000e000ff067b82 */ /* 0x001e240000000a00 */
[----:B0-----:R-:W-:-:S06]  /*01e0*/  IMAD.WIDE.U32 R6, R3, 0x8, R6 ;  /* 0x0000000803067825 */ /* 0x001fcc00078e0006 */
[----:B------:R-:W3:Y:S01]  /*01f0*/  LDG.E.64 R6, desc[UR4][R6.64+0x8] ;  /* 0x0000080406067981 */ /* 0x000ee2000c1e1b00 */
[----:B----4-:R-:W-:-:S04]  /*0200*/  IMAD.WIDE.U32 R10, R2, 0x8, R8 ;  /* 0x00000008020a7825 */ /* 0x010fc800078e0008 */
[C---:B-----5:R-:W-:Y:S02]  /*0210*/  IMAD.WIDE.U32 R12, R2.reuse, 0x8, R12 ;  /* 0x00000008020c7825 */ /* 0x060fe400078e000c */
[----:B------:R-:W4:Y:S04]  /*0220*/  LDG.E.64 R10, desc[UR4][R10.64+0x8] ;  /* 0x000008040a0a7981 */ /* 0x000f28000c1e1b00 */
[----:B------:R-:W5:Y:S01]  /*0230*/  LDG.E.64 R12, desc[UR4][R12.64+0x8] ;  /* 0x000008040c0c7981 */ /* 0x000f62000c1e1b00 */
[----:B--2---:R-:W-:-:S05]  /*0240*/  IMAD.WIDE.U32 R18, R2, 0x8, R14 ;  /* 0x0000000802127825 */ /* 0x004fca00078e000e */
[----:B------:R-:W2:Y:S04]  /*0250*/  LDG.E.64 R16, desc[UR4][R18.64] ;  /* 0x0000000412107981 */ /* 0x000ea8000c1e1b00 */
[----:B------:R-:W2:Y:S04]  /*0260*/  LDG.E.64 R14, desc[UR4][R18.64+0x10] ;  /* 0x00001004120e7981 */ /* 0x000ea8000c1e1b00 */
[----:B------:R-:W2:Y:S01]  /*0270*/  LDG.E.64 R8, desc[UR4][R18.64+0x8] ;  /* 0x0000080412087981 */ /* 0x000ea2000c1e1b00 */
[----:B---3--:R-:W-:-:S05]  /*0280*/  IMAD.WIDE.U32 R20, R2, 0x8, R4 ;  /* 0x0000000802147825 */ /* 0x008fca00078e0004 */
[----:B------:R0:W3:Y:S01]  /*0290*/  LDG.E.64 R4, desc[UR4][R20.64+0x8] ;  /* 0x0000080414047981 */ /* 0x0000e2000c1e1b00 */
[----:B------:R-:W-:-:S06]  /*02a0*/  IMAD.WIDE.U32 R2, R2, 0x8, R6 ;  /* 0x0000000802027825 */ /* 0x000fcc00078e0006 */
[----:B------:R-:W3:Y:S01]  /*02b0*/  LDG.E.64 R2, desc[UR4][R2.64+0x8] ;  /* 0x0000080402027981 */ /* 0x000ee2000c1e1b00 */
[----:B----4-:R-:W-:-:S04]  /*02c0*/  IMAD.WIDE R10, R0, 0x8, R10 ;  /* 0x00000008000a7825 */ /* 0x010fc800078e020a */
[C---:B-----5:R-:W-:Y:S02]  /*02d0*/  IMAD.WIDE R12, R0.reuse, 0x8, R12 ;  /* 0x00000008000c7825 */ /* 0x060fe400078e020c */
[----:B------:R-:W4:Y:S04]  /*02e0*/  LDG.E.64 R10, desc[UR4][R10.64+0x8] ;  /* 0x000008040a0a7981 */ /* 0x000f28000c1e1b00 */
[----:B------:R-:W4:Y:S01]  /*02f0*/  LDG.E.64 R12, desc[UR4][R12.64+0x8] ;  /* 0x000008040c0c7981 */ /* 0x000f22000c1e1b00 */
[----:B--2---:R-:W-:-:S04]  /*0300*/  IMAD.WIDE R16, R0, 0x8, R16 ;  /* 0x0000000800107825 */ /* 0x004fc800078e0210 */
[C---:B------:R-:W-:Y:S02]  /*0310*/  IMAD.WIDE R14, R0.reuse, 0x8, R14 ;  /* 0x00000008000e7825 */ /* 0x040fe400078e020e */
[----:B------:R-:W2:Y:S04]  /*0320*/  LDG.E.64 R16, desc[UR4][R16.64+0x8] ;  /* 0x0000080410107981 */ /* 0x000ea8000c1e1b00 */
[----:B------:R-:W5:Y:S01]  /*0330*/  LDG.E.64 R14, desc[UR4][R14.64+0x8] ;  /* 0x000008040e0e7981 */ /* 0x000f62000c1e1b00 */
[----:B0-----:R-:W-:-:S05]  /*0340*/  IMAD.WIDE R20, R0, 0x8, R8 ;  /* 0x0000000800147825 */ /* 0x001fca00078e0208 */
[----:B------:R-:W5:Y:S01]  /*0350*/  LDG.E.64 R18, desc[UR4][R20.64+0x10] ;  /* 0x0000100414127981 */ /* 0x000f62000c1e1b00 */
[----:B---3--:R-:W-:-:S03]  /*0360*/  IMAD.WIDE R4, R0, 0x8, R4 ;  /* 0x0000000800047825 */ /* 0x008fc600078e0204 */
[----:B------:R-:W3:Y:S04]  /*0370*/  LDG.E.64 R8, desc[UR4][R20.64] ;  /* 0x0000000414087981 */ /* 0x000ee8000c1e1b00 */
[----:B------:R-:W3:Y:S01]  /*0380*/  LDG.E.64 R4, desc[UR4][R4.64+0x8] ;  /* 0x0000080404047981 */ /* 0x000ee2000c1e1b00 */
[----:B----4-:R-:W-:-:S08]  /*0390*/  DADD R10, R10, R12 ;  /* 0x000000000a0a7229 */ /* 0x010fd0000000000c */
[----:B--2---:R-:W-:-:S08]  /*03a0*/  DADD R10, R10, R16 ;  /* 0x000000000a0a7229 */ /* 0x004fd00000000010 */
[----:B-----5:R-:W-:-:S08]  /*03b0*/  DADD R10, R10, R14 ;  /* 0x000000000a0a7229 */ /* 0x020fd0000000000e */
[----:B------:R-:W-:-:S08]  /*03c0*/  DADD R10, R10, R18 ;  /* 0x000000000a0a7229 */ /* 0x000fd00000000012 */
[----:B---3--:R-:W-:-:S08]  /*03d0*/  DADD R8, R10, R8 ;  /* 0x000000000a087229 */ /* 0x008fd00000000008 */
[----:B------:R-:W-:Y:S01]  /*03e0*/  DFMA R8, R4, UR8, R8 ;  /* 0x0000000804087c2b */ /* 0x000fe20008000008 */
[----:B------:R-:W-:-:S07]  /*03f0*/  IMAD.WIDE R4, R0, 0x8, R2 ;  /* 0x0000000800047825 */ /* 0x000fce00078e0202 */
[----:B------:R-:W-:-:S07]  /*0400*/  DMUL R8, R8, UR10 ;  /* 0x0000000a08087c28 */ /* 0x000fce0008000000 */
[----:B------:R-:W-:Y:S01]  /*0410*/  STG.E.64 desc[UR4][R4.64+0x8], R8 ;  /* 0x0000080804007986 */ /* 0x000fe2000c101b04 */
[----:B------:R-:W-:Y:S05]  /*0420*/  EXIT ;  /* 0x000000000000794d */ /* 0x000fea0003800000 */
.L_x_0:
[----:B------:R-:W-:-:S00]  /*0430*/  BRA `(.L_x_0) ;  /* 0xfffffffc00fc7947 */ /* 0x000fc0000383ffff */
[----:B------:R-:W-:-:S00]  /*0440*/  NOP ;  /* 0x0000000000007918 */ /* 0x000fc00000000000 */
        /* <DEDUP_REMOVED lines=11> */
.L_x_1:


//--------------------- .nv.shared.reserved.0     --------------------------
	.section	.nv.shared.reserved.0,"aw",@nobits
	.weak		__nv_reservedSMEM_offset_0_alias
	.size		__nv_reservedSMEM_offset_0_alias, 0, 64
	.other		__nv_reservedSMEM_offset_0_alias,@"STO_CUDA_RESERVED_SHARED STV_DEFAULT"
__nv_reservedSMEM_offset_0_alias:
	.zero		0
	.zero		64


//--------------------- .nv.constant0._Z15iteration_innerPPPdS1_S1_idd --------------------------
	.section	.nv.constant0._Z15iteration_innerPPPdS1_S1_idd,"a",@progbits
	.sectionflags	@""
	.align	4
.nv.constant0._Z15iteration_innerPPPdS1_S1_idd:
	.zero		944


//--------------------- SYMBOLS --------------------------

	.type		.nv.reservedSmem.offset0,@object
	.size		.nv.reservedSmem.offset0,0x4
